//
// Generated by NVIDIA NVVM Compiler
//
// Compiler Build ID: CL-36424714
// Cuda compilation tools, release 13.0, V13.0.88
// Based on NVVM 20.0.0
//

.version 9.0
.target sm_100
.address_size 64

	// .globl	_Z7gpu_addPfS_S_i

.visible .entry _Z7gpu_addPfS_S_i(
	.param .u64 .ptr .align 1 _Z7gpu_addPfS_S_i_param_0,
	.param .u64 .ptr .align 1 _Z7gpu_addPfS_S_i_param_1,
	.param .u64 .ptr .align 1 _Z7gpu_addPfS_S_i_param_2,
	.param .u32 _Z7gpu_addPfS_S_i_param_3
)
{
	.reg .pred 	%p<2>;
	.reg .b32 	%r<6>;
	.reg .b32 	%f<4>;
	.reg .b64 	%rd<11>;

	ld.param.u64 	%rd1, [_Z7gpu_addPfS_S_i_param_0];
	ld.param.u64 	%rd2, [_Z7gpu_addPfS_S_i_param_1];
	ld.param.u64 	%rd3, [_Z7gpu_addPfS_S_i_param_2];
	ld.param.u32 	%r2, [_Z7gpu_addPfS_S_i_param_3];
	mov.u32 	%r3, %ctaid.x;
	mov.u32 	%r4, %ntid.x;
	mov.u32 	%r5, %tid.x;
	mad.lo.s32 	%r1, %r3, %r4, %r5;
	setp.ge.s32 	%p1, %r1, %r2;
	@%p1 bra 	$L__BB0_2;
	cvta.to.global.u64 	%rd4, %rd2;
	cvta.to.global.u64 	%rd5, %rd3;
	cvta.to.global.u64 	%rd6, %rd1;
	mul.wide.s32 	%rd7, %r1, 4;
	add.s64 	%rd8, %rd4, %rd7;
	ld.global.f32 	%f1, [%rd8];
	add.s64 	%rd9, %rd5, %rd7;
	ld.global.f32 	%f2, [%rd9];
	add.f32 	%f3, %f1, %f2;
	add.s64 	%rd10, %rd6, %rd7;
	st.global.f32 	[%rd10], %f3;
$L__BB0_2:
	ret;

}


// ===== COMPILED SASS (sm_100) =====

	.target	sm_100

	.elftype	@"ET_EXEC"


//--------------------- .note.nv.tkinfo           --------------------------
	.section	.note.nv.tkinfo,"",@"SHT_NOTE"
	.sectionflags	@"SHF_NOTE_NV_TKINFO"
	.tkinfo
        /*0018*/ 	.word	0x00000002
        /*0030*/ 	.string	""
        /*0030*/ 	.string	"ptxas"
        /*0030*/ 	.string	"Cuda compilation tools, release 13.0, V13.0.88"
        /*0030*/ 	.string	"Build cuda_13.0.r13.0/compiler.36424714_0"
        /*0030*/ 	.string	"-arch sm_100 -m 64 "



//--------------------- .note.nv.cuinfo           --------------------------
	.section	.note.nv.cuinfo,"",@"SHT_NOTE"
	.sectionflags	@"SHF_NOTE_NV_CUINFO"
        /*0018*/ 	.short	0x0002
        /*001a*/ 	.short	0x0064
        /*001c*/ 	.short	0x0082
	.zero		2


//--------------------- .nv.info                  --------------------------
	.section	.nv.info,"",@"SHT_CUDA_INFO"
	.align	4


	//----- nvinfo : EIATTR_REGCOUNT
	.align		4
        /*0000*/ 	.byte	0x04, 0x2f
        /*0002*/ 	.short	(.L_1 - .L_0)
	.align		4
.L_0:
        /*0004*/ 	.word	index@(_Z7gpu_addPfS_S_i)
        /*0008*/ 	.word	0x0000000c


	//----- nvinfo : EIATTR_FRAME_SIZE
	.align		4
.L_1:
        /*000c*/ 	.byte	0x04, 0x11
        /*000e*/ 	.short	(.L_3 - .L_2)
	.align		4
.L_2:
        /*0010*/ 	.word	index@(_Z7gpu_addPfS_S_i)
        /*0014*/ 	.word	0x00000000


	//----- nvinfo : EIATTR_MIN_STACK_SIZE
	.align		4
.L_3:
        /*0018*/ 	.byte	0x04, 0x12
        /*001a*/ 	.short	(.L_5 - .L_4)
	.align		4
.L_4:
        /*001c*/ 	.word	index@(_Z7gpu_addPfS_S_i)
        /*0020*/ 	.word	0x00000000
.L_5:


//--------------------- .nv.compat                --------------------------
	.section	.nv.compat,"",@"SHT_CUDA_COMPAT_INFO"
	.align	4
        /*0000*/ 	.byte	0x02, 0x09, 0x00, 0x00, 0x02, 0x02, 0x01, 0x00, 0x02, 0x05, 0x05, 0x00, 0x03, 0x07, 0x01, 0x01
        /*0010*/ 	.byte	0x02, 0x03, 0x00, 0x00, 0x02, 0x06, 0x01, 0x00, 0x04, 0x0b, 0x08, 0x00, 0x09, 0x00, 0x00, 0x00
        /*0020*/ 	.byte	0x00, 0x00, 0x00, 0x00


//--------------------- .nv.info._Z7gpu_addPfS_S_i --------------------------
	.section	.nv.info._Z7gpu_addPfS_S_i,"",@"SHT_CUDA_INFO"
	.sectionflags	@""
	.align	4


	//----- nvinfo : EIATTR_CUDA_API_VERSION
	.align		4
        /*0000*/ 	.byte	0x04, 0x37
        /*0002*/ 	.short	(.L_7 - .L_6)
.L_6:
        /*0004*/ 	.word	0x00000082


	//----- nvinfo : EIATTR_KPARAM_INFO
	.align		4
.L_7:
        /*0008*/ 	.byte	0x04, 0x17
        /*000a*/ 	.short	(.L_9 - .L_8)
.L_8:
        /*000c*/ 	.word	0x00000000
        /*0010*/ 	.short	0x0003
        /*0012*/ 	.short	0x0018
        /*0014*/ 	.byte	0x00, 0xf0, 0x11, 0x00


	//----- nvinfo : EIATTR_KPARAM_INFO
	.align		4
.L_9:
        /*0018*/ 	.byte	0x04, 0x17
        /*001a*/ 	.short	(.L_11 - .L_10)
.L_10:
        /*001c*/ 	.word	0x00000000
        /*0020*/ 	.short	0x0002
        /*0022*/ 	.short	0x0010
        /*0024*/ 	.byte	0x00, 0xf5, 0x21, 0x00


	//----- nvinfo : EIATTR_KPARAM_INFO
	.align		4
.L_11:
        /*0028*/ 	.byte	0x04, 0x17
        /*002a*/ 	.short	(.L_13 - .L_12)
.L_12:
        /*002c*/ 	.word	0x00000000
        /*0030*/ 	.short	0x0001
        /*0032*/ 	.short	0x0008
        /*0034*/ 	.byte	0x00, 0xf5, 0x21, 0x00


	//----- nvinfo : EIATTR_KPARAM_INFO
	.align		4
.L_13:
        /*0038*/ 	.byte	0x04, 0x17
        /*003a*/ 	.short	(.L_15 - .L_14)
.L_14:
        /*003c*/ 	.word	0x00000000
        /*0040*/ 	.short	0x0000
        /*0042*/ 	.short	0x0000
        /*0044*/ 	.byte	0x00, 0xf5, 0x21, 0x00


	//----- nvinfo : EIATTR_SPARSE_MMA_MASK
	.align		4
.L_15:
        /*0048*/ 	.byte	0x03, 0x50
        /*004a*/ 	.short	0x0000


	//----- nvinfo : EIATTR_MAXREG_COUNT
	.align		4
        /*004c*/ 	.byte	0x03, 0x1b
        /*004e*/ 	.short	0x00ff


	//----- nvinfo : EIATTR_MERCURY_ISA_VERSION
	.align		4
        /*0050*/ 	.byte	0x03, 0x5f
        /*0052*/ 	.short	0x0101


	//----- nvinfo : EIATTR_VRC_CTA_INIT_COUNT
	.align		4
        /*0054*/ 	.byte	0x02, 0x4a
	.zero		1
	.zero		1


	//----- nvinfo : EIATTR_EXIT_INSTR_OFFSETS
	.align		4
        /*0058*/ 	.byte	0x04, 0x1c
        /*005a*/ 	.short	(.L_17 - .L_16)


	//   ....[0]....
.L_16:
        /*005c*/ 	.word	0x00000070


	//   ....[1]....
        /*0060*/ 	.word	0x00000130


	//----- nvinfo : EIATTR_CBANK_PARAM_SIZE
	.align		4
.L_17:
        /*0064*/ 	.byte	0x03, 0x19
        /*0066*/ 	.short	0x001c


	//----- nvinfo : EIATTR_PARAM_CBANK
	.align		4
        /*0068*/ 	.byte	0x04, 0x0a
        /*006a*/ 	.short	(.L_19 - .L_18)
	.align		4
.L_18:
        /*006c*/ 	.word	index@(.nv.constant0._Z7gpu_addPfS_S_i)
        /*0070*/ 	.short	0x0380
        /*0072*/ 	.short	0x001c


	//----- nvinfo : EIATTR_SW_WAR
	.align		4
.L_19:
        /*0074*/ 	.byte	0x04, 0x36
        /*0076*/ 	.short	(.L_21 - .L_20)
.L_20:
        /*0078*/ 	.word	0x00000008
.L_21:


//--------------------- .nv.callgraph             --------------------------
	.section	.nv.callgraph,"",@"SHT_CUDA_CALLGRAPH"
	.align	4
	.sectionentsize	8
	.align		4
        /*0000*/ 	.word	0x00000000
	.align		4
        /*0004*/ 	.word	0xffffffff
	.align		4
        /*0008*/ 	.word	0x00000000
	.align		4
        /*000c*/ 	.word	0xfffffffe
	.align		4
        /*0010*/ 	.word	0x00000000
	.align		4
        /*0014*/ 	.word	0xfffffffd
	.align		4
        /*0018*/ 	.word	0x00000000
	.align		4
        /*001c*/ 	.word	0xfffffffc


//--------------------- .text._Z7gpu_addPfS_S_i   --------------------------
	.section	.text._Z7gpu_addPfS_S_i,"ax",@progbits
	.align	128
        .global         _Z7gpu_addPfS_S_i
        .type           _Z7gpu_addPfS_S_i,@function
        .size           _Z7gpu_addPfS_S_i,(.L_x_1 - _Z7gpu_addPfS_S_i)
        .other          _Z7gpu_addPfS_S_i,@"STO_CUDA_ENTRY STV_DEFAULT"
_Z7gpu_addPfS_S_i:
.text._Z7gpu_addPfS_S_i:
[----:B------:R-:W-:Y:S01]  /*0000*/  LDC R1, c[0x0][0x37c] ;  /* 0x0000df00ff017b82 */ /* 0x000fe20000000800 */
[----:B------:R-:W0:Y:S07]  /*0010*/  S2R R0, SR_TID.X ;  /* 0x0000000000007919 */ /* 0x000e2e0000002100 */
[----:B------:R-:W0:Y:S01]  /*0020*/  S2UR UR4, SR_CTAID.X ;  /* 0x00000000000479c3 */ /* 0x000e220000002500 */
[----:B------:R-:W1:Y:S07]  /*0030*/  LDCU UR5, c[0x0][0x398] ;  /* 0x00007300ff0577ac */ /* 0x000e6e0008000800 */
[----:B------:R-:W0:Y:S02]  /*0040*/  LDC R9, c[0x0][0x360] ;  /* 0x0000d800ff097b82 */ /* 0x000e240000000800 */
[----:B0-----:R-:W-:-:S05]  /*0050*/  IMAD R9, R9, UR4, R0 ;  /* 0x0000000409097c24 */ /* 0x001fca000f8e0200 */
[----:B-1----:R-:W-:-:S13]  /*0060*/  ISETP.GE.AND P0, PT, R9, UR5, PT ;  /* 0x0000000509007c0c */ /* 0x002fda000bf06270 */
[----:B------:R-:W-:Y:S05]  /*0070*/  @P0 EXIT ;  /* 0x000000000000094d */ /* 0x000fea0003800000 */
[----:B------:R-:W0:Y:S01]  /*0080*/  LDC.64 R2, c[0x0][0x388] ;  /* 0x0000e200ff027b82 */ /* 0x000e220000000a00 */
[----:B------:R-:W1:Y:S07]  /*0090*/  LDCU.64 UR4, c[0x0][0x358] ;  /* 0x00006b00ff0477ac */ /* 0x000e6e0008000a00 */
[----:B------:R-:W2:Y:S08]  /*00a0*/  LDC.64 R4, c[0x0][0x390] ;  /* 0x0000e400ff047b82 */ /* 0x000eb00000000a00 */
[----:B------:R-:W3:Y:S01]  /*00b0*/  LDC.64 R6, c[0x0][0x380] ;  /* 0x0000e000ff067b82 */ /* 0x000ee20000000a00 */
[----:B0-----:R-:W-:-:S06]  /*00c0*/  IMAD.WIDE R2, R9, 0x4, R2 ;  /* 0x0000000409027825 */ /* 0x001fcc00078e0202 */
[----:B-1----:R-:W4:Y:S01]  /*00d0*/  LDG.E R2, desc[UR4][R2.64] ;  /* 0x0000000402027981 */ /* 0x002f22000c1e1900 */
[----:B--2---:R-:W-:-:S06]  /*00e0*/  IMAD.WIDE R4, R9, 0x4, R4 ;  /* 0x0000000409047825 */ /* 0x004fcc00078e0204 */
[----:B------:R-:W4:Y:S01]  /*00f0*/  LDG.E R5, desc[UR4][R4.64] ;  /* 0x0000000404057981 */ /* 0x000f22000c1e1900 */
[----:B---3--:R-:W-:-:S04]  /*0100*/  IMAD.WIDE R6, R9, 0x4, R6 ;  /* 0x0000000409067825 */ /* 0x008fc800078e0206 */
[----:B----4-:R-:W-:-:S05]  /*0110*/  FADD R9, R2, R5 ;  /* 0x0000000502097221 */ /* 0x010fca0000000000 */
[----:B------:R-:W-:Y:S01]  /*0120*/  STG.E desc[UR4][R6.64], R9 ;  /* 0x0000000906007986 */ /* 0x000fe2000c101904 */
[----:B------:R-:W-:Y:S05]  /*0130*/  EXIT ;  /* 0x000000000000794d */ /* 0x000fea0003800000 */
.L_x_0:
[----:B------:R-:W-:-:S00]  /*0140*/  BRA `(.L_x_0) ;  /* 0xfffffffc00fc7947 */ /* 0x000fc0000383ffff */
[----:B------:R-:W-:-:S00]  /*0150*/  NOP ;  /* 0x0000000000007918 */ /* 0x000fc00000000000 */
        /* <DEDUP_REMOVED lines=10> */
.L_x_1:


//--------------------- .nv.shared.reserved.0     --------------------------
	.section	.nv.shared.reserved.0,"aw",@nobits
	.weak		__nv_reservedSMEM_offset_0_alias
	.size		__nv_reservedSMEM_offset_0_alias, 0, 64
	.other		__nv_reservedSMEM_offset_0_alias,@"STO_CUDA_RESERVED_SHARED STV_DEFAULT"
__nv_reservedSMEM_offset_0_alias:
	.zero		0
	.zero		64


//--------------------- .nv.constant0._Z7gpu_addPfS_S_i --------------------------
	.section	.nv.constant0._Z7gpu_addPfS_S_i,"a",@progbits
	.sectionflags	@""
	.align	4
.nv.constant0._Z7gpu_addPfS_S_i:
	.zero		924


//--------------------- SYMBOLS --------------------------

	.type		.nv.reservedSmem.offset0,@object
	.size		.nv.reservedSmem.offset0,0x4
